	.headerflags	@"EF_CUDA_TEXMODE_UNIFIED EF_CUDA_64BIT_ADDRESS EF_CUDA_ACCELERATORS EF_CUDA_SM90 EF_CUDA_VIRTUAL_SM(EF_CUDA_SM90)"
	.elftype	@"ET_EXEC"


//--------------------- .nv.info                  --------------------------
	.section	.nv.info,"",@"SHT_CUDA_INFO"
	.align	4


	//----- nvinfo : EIATTR_REGCOUNT
	.align		4
        /*0000*/ 	.byte	0x04, 0x2f
        /*0002*/ 	.short	(.L_3 - .L_2)
	.align		4
.L_2:
        /*0004*/ 	.word	index@(triton_poi_fused__native_batch_norm_legit_no_training_relu_8)
        /*0008*/ 	.word	0x00000020


	//----- nvinfo : EIATTR_MIN_STACK_SIZE
	.align		4
.L_3:
        /*000c*/ 	.byte	0x04, 0x12
        /*000e*/ 	.short	(.L_5 - .L_4)
	.align		4
.L_4:
        /*0010*/ 	.word	index@(triton_poi_fused__native_batch_norm_legit_no_training_relu_8)
        /*0014*/ 	.word	0x00000000


	//----- nvinfo : EIATTR_FRAME_SIZE
	.align		4
.L_5:
        /*0018*/ 	.byte	0x04, 0x11
        /*001a*/ 	.short	(.L_7 - .L_6)
	.align		4
.L_6:
        /*001c*/ 	.word	index@(triton_poi_fused__native_batch_norm_legit_no_training_relu_8)
        /*0020*/ 	.word	0x00000000


	//----- nvinfo : EIATTR_MIN_STACK_SIZE
	.align		4
.L_7:
        /*0024*/ 	.byte	0x04, 0x12
        /*0026*/ 	.short	(.L_9 - .L_8)
	.align		4
.L_8:
        /*0028*/ 	.word	index@(triton_poi_fused__native_batch_norm_legit_no_training_relu_8)
        /*002c*/ 	.word	0x00000000
.L_9:


//--------------------- .nv.info.triton_poi_fused__native_batch_norm_legit_no_training_relu_8 --------------------------
	.section	.nv.info.triton_poi_fused__native_batch_norm_legit_no_training_relu_8,"",@"SHT_CUDA_INFO"
	.sectionflags	@""
	.align	4


	//----- nvinfo : EIATTR_CUDA_API_VERSION
	.align		4
        /*0000*/ 	.byte	0x04, 0x37
        /*0002*/ 	.short	(.L_11 - .L_10)
.L_10:
        /*0004*/ 	.word	0x0000007c


	//----- nvinfo : EIATTR_KPARAM_INFO
	.align		4
.L_11:
        /*0008*/ 	.byte	0x04, 0x17
        /*000a*/ 	.short	(.L_13 - .L_12)
.L_12:
        /*000c*/ 	.word	0x00000000
        /*0010*/ 	.short	0x0007
        /*0012*/ 	.short	0x0034
        /*0014*/ 	.byte	0x00, 0xf0, 0x11, 0x00


	//----- nvinfo : EIATTR_KPARAM_INFO
	.align		4
.L_13:
        /*0018*/ 	.byte	0x04, 0x17
        /*001a*/ 	.short	(.L_15 - .L_14)
.L_14:
        /*001c*/ 	.word	0x00000000
        /*0020*/ 	.short	0x0006
        /*0022*/ 	.short	0x0030
        /*0024*/ 	.byte	0x00, 0xf0, 0x11, 0x00


	//----- nvinfo : EIATTR_KPARAM_INFO
	.align		4
.L_15:
        /*0028*/ 	.byte	0x04, 0x17
        /*002a*/ 	.short	(.L_17 - .L_16)
.L_16:
        /*002c*/ 	.word	0x00000000
        /*0030*/ 	.short	0x0005
        /*0032*/ 	.short	0x0028
        /*0034*/ 	.byte	0x00, 0xf4, 0x21, 0x00


	//----- nvinfo : EIATTR_KPARAM_INFO
	.align		4
.L_17:
        /*0038*/ 	.byte	0x04, 0x17
        /*003a*/ 	.short	(.L_19 - .L_18)
.L_18:
        /*003c*/ 	.word	0x00000000
        /*0040*/ 	.short	0x0004
        /*0042*/ 	.short	0x0020
        /*0044*/ 	.byte	0x00, 0xf4, 0x21, 0x00


	//----- nvinfo : EIATTR_KPARAM_INFO
	.align		4
.L_19:
        /*0048*/ 	.byte	0x04, 0x17
        /*004a*/ 	.short	(.L_21 - .L_20)
.L_20:
        /*004c*/ 	.word	0x00000000
        /*0050*/ 	.short	0x0003
        /*0052*/ 	.short	0x0018
        /*0054*/ 	.byte	0x00, 0xf4, 0x21, 0x00


	//----- nvinfo : EIATTR_KPARAM_INFO
	.align		4
.L_21:
        /*0058*/ 	.byte	0x04, 0x17
        /*005a*/ 	.short	(.L_23 - .L_22)
.L_22:
        /*005c*/ 	.word	0x00000000
        /*0060*/ 	.short	0x0002
        /*0062*/ 	.short	0x0010
        /*0064*/ 	.byte	0x00, 0xf4, 0x21, 0x00


	//----- nvinfo : EIATTR_KPARAM_INFO
	.align		4
.L_23:
        /*0068*/ 	.byte	0x04, 0x17
        /*006a*/ 	.short	(.L_25 - .L_24)
.L_24:
        /*006c*/ 	.word	0x00000000
        /*0070*/ 	.short	0x0001
        /*0072*/ 	.short	0x0008
        /*0074*/ 	.byte	0x00, 0xf4, 0x21, 0x00


	//----- nvinfo : EIATTR_KPARAM_INFO
	.align		4
.L_25:
        /*0078*/ 	.byte	0x04, 0x17
        /*007a*/ 	.short	(.L_27 - .L_26)
.L_26:
        /*007c*/ 	.word	0x00000000
        /*0080*/ 	.short	0x0000
        /*0082*/ 	.short	0x0000
        /*0084*/ 	.byte	0x00, 0xf4, 0x21, 0x00


	//----- nvinfo : EIATTR_SPARSE_MMA_MASK
	.align		4
.L_27:
        /*0088*/ 	.byte	0x03, 0x50
        /*008a*/ 	.short	0x0000


	//----- nvinfo : EIATTR_MAXREG_COUNT
	.align		4
        /*008c*/ 	.byte	0x03, 0x1b
        /*008e*/ 	.short	0x00ff


	//----- nvinfo : EIATTR_EXIT_INSTR_OFFSETS
	.align		4
        /*0090*/ 	.byte	0x04, 0x1c
        /*0092*/ 	.short	(.L_29 - .L_28)


	//   ....[0]....
.L_28:
        /*0094*/ 	.word	0x00000990


	//   ....[1]....
        /*0098*/ 	.word	0x000009b0


	//----- nvinfo : EIATTR_REQNTID
	.align		4
.L_29:
        /*009c*/ 	.byte	0x04, 0x10
        /*009e*/ 	.short	(.L_31 - .L_30)
.L_30:
        /*00a0*/ 	.word	0x00000080
        /*00a4*/ 	.word	0x00000001
        /*00a8*/ 	.word	0x00000001


	//----- nvinfo : EIATTR_CBANK_PARAM_SIZE
	.align		4
.L_31:
        /*00ac*/ 	.byte	0x03, 0x19
        /*00ae*/ 	.short	0x0038


	//----- nvinfo : EIATTR_PARAM_CBANK
	.align		4
        /*00b0*/ 	.byte	0x04, 0x0a
        /*00b2*/ 	.short	(.L_33 - .L_32)
	.align		4
.L_32:
        /*00b4*/ 	.word	index@(.nv.constant0.triton_poi_fused__native_batch_norm_legit_no_training_relu_8)
        /*00b8*/ 	.short	0x0210
        /*00ba*/ 	.short	0x0038


	//----- nvinfo : EIATTR_SW_WAR
	.align		4
.L_33:
        /*00bc*/ 	.byte	0x04, 0x36
        /*00be*/ 	.short	(.L_35 - .L_34)
.L_34:
        /*00c0*/ 	.word	0x00000008
.L_35:


//--------------------- .nv.callgraph             --------------------------
	.section	.nv.callgraph,"",@"SHT_CUDA_CALLGRAPH"
	.align	4
	.sectionentsize	8
	.align		4
        /*0000*/ 	.word	0x00000000
	.align		4
        /*0004*/ 	.word	0xffffffff
	.align		4
        /*0008*/ 	.word	0x00000000
	.align		4
        /*000c*/ 	.word	0xfffffffe
	.align		4
        /*0010*/ 	.word	0x00000000
	.align		4
        /*0014*/ 	.word	0xfffffffd
	.align		4
        /*0018*/ 	.word	0x00000000
	.align		4
        /*001c*/ 	.word	0xfffffffc


//--------------------- .nv.constant4             --------------------------
	.section	.nv.constant4,"a",@progbits
	.align	8
	.align		8
.nv.constant4:
        /*0000*/ 	.dword	_$_str
	.align		8
        /*0008*/ 	.dword	_$_str_$_2


//--------------------- .text.triton_poi_fused__native_batch_norm_legit_no_training_relu_8 --------------------------
	.section	.text.triton_poi_fused__native_batch_norm_legit_no_training_relu_8,"ax",@progbits
	.align	128
        .global         triton_poi_fused__native_batch_norm_legit_no_training_relu_8
        .type           triton_poi_fused__native_batch_norm_legit_no_training_relu_8,@function
        .size           triton_poi_fused__native_batch_norm_legit_no_training_relu_8,(.L_x_1 - triton_poi_fused__native_batch_norm_legit_no_training_relu_8)
        .other          triton_poi_fused__native_batch_norm_legit_no_training_relu_8,@"STO_CUDA_ENTRY STV_DEFAULT"
triton_poi_fused__native_batch_norm_legit_no_training_relu_8:
.text.triton_poi_fused__native_batch_norm_legit_no_training_relu_8:
[----:B------:R-:W0:Y:S01]  /*0000*/  LDC R1, c[0x0][0x28] ;  /* 0x00000a00ff017b82 */ /* 0x000e220000000800 */
[----:B------:R-:W1:Y:S07]  /*0010*/  S2R R3, SR_CTAID.Y ;  /* 0x0000000000037919 */ /* 0x000e6e0000002600 */
[----:B------:R-:W2:Y:S01]  /*0020*/  LDC.64 R8, c[0x0][0x220] ;  /* 0x00008800ff087b82 */ /* 0x000ea20000000a00 */
[----:B------:R-:W-:Y:S01]  /*0030*/  ULDC.64 UR4, c[0x0][0x208] ;  /* 0x0000820000047ab9 */ /* 0x000fe20000000a00 */
[----:B------:R-:W3:Y:S01]  /*0040*/  S2R R5, SR_TID.X ;  /* 0x0000000000057919 */ /* 0x000ee20000002100 */
[----:B------:R-:W4:Y:S05]  /*0050*/  S2R R4, SR_CTAID.X ;  /* 0x0000000000047919 */ /* 0x000f2a0000002500 */
[----:B------:R-:W5:Y:S08]  /*0060*/  LDC.64 R14, c[0x0][0x210] ;  /* 0x00008400ff0e7b82 */ /* 0x000f700000000a00 */
[----:B------:R-:W4:Y:S08]  /*0070*/  LDC.64 R12, c[0x0][0x218] ;  /* 0x00008600ff0c7b82 */ /* 0x000f300000000a00 */
[----:B------:R-:W5:Y:S01]  /*0080*/  LDC.64 R10, c[0x0][0x230] ;  /* 0x00008c00ff0a7b82 */ /* 0x000f620000000a00 */
[----:B-1----:R-:W-:-:S04]  /*0090*/  SHF.R.S32.HI R0, RZ, 0x1f, R3 ;  /* 0x0000001fff007819 */ /* 0x002fc80000011403 */
[----:B------:R-:W-:-:S04]  /*00a0*/  LEA.HI R27, R0, R3, RZ, 0x8 ;  /* 0x00000003001b7211 */ /* 0x000fc800078f40ff */
[----:B------:R-:W-:-:S04]  /*00b0*/  LOP3.LUT R6, R27, 0xffffff00, RZ, 0xc0, !PT ;  /* 0xffffff001b067812 */ /* 0x000fc800078ec0ff */
[----:B------:R-:W-:Y:S02]  /*00c0*/  IADD3 R6, -R6, R3, RZ ;  /* 0x0000000306067210 */ /* 0x000fe40007ffe1ff */
[----:B---3--:R-:W-:Y:S01]  /*00d0*/  LOP3.LUT R5, R5, 0x7f, RZ, 0xc0, !PT ;  /* 0x0000007f05057812 */ /* 0x008fe200078ec0ff */
[----:B------:R-:W1:Y:S02]  /*00e0*/  LDC.64 R2, c[0x0][0x228] ;  /* 0x00008a00ff027b82 */ /* 0x000e640000000a00 */
[----:B--2---:R-:W-:-:S05]  /*00f0*/  IMAD.WIDE R8, R6, 0x4, R8 ;  /* 0x0000000406087825 */ /* 0x004fca00078e0208 */
[----:B------:R2:W3:Y:S01]  /*0100*/  LDG.E.EL R0, desc[UR4][R8.64] ;  /* 0x0000000408007981 */ /* 0x0004e2000c2e1900 */
[----:B------:R-:W-:Y:S01]  /*0110*/  SHF.R.S32.HI R27, RZ, 0x8, R27 ;  /* 0x00000008ff1b7819 */ /* 0x000fe2000001141b */
[----:B0---4-:R-:W-:Y:S01]  /*0120*/  IMAD.WIDE R20, R6, 0x4, R12 ;  /* 0x0000000406147825 */ /* 0x011fe200078e020c */
[----:B------:R-:W-:-:S03]  /*0130*/  LEA R5, R4, R5, 0xa ;  /* 0x0000000504057211 */ /* 0x000fc600078e50ff */
[----:B------:R-:W-:Y:S01]  /*0140*/  IMAD R4, R27, 0x3c100, R6 ;  /* 0x0003c1001b047824 */ /* 0x000fe200078e0206 */
[C---:B------:R-:W-:Y:S01]  /*0150*/  ISETP.GE.AND P1, PT, R5.reuse, 0x3c1, PT ;  /* 0x000003c10500780c */ /* 0x040fe20003f26270 */
[C---:B------:R-:W-:Y:S01]  /*0160*/  VIADD R22, R5.reuse, 0x80 ;  /* 0x0000008005167836 */ /* 0x040fe20000000000 */
[----:B------:R-:W4:Y:S01]  /*0170*/  LDG.E.EL R23, desc[UR4][R20.64] ;  /* 0x0000000414177981 */ /* 0x000f22000c2e1900 */
[----:B--2---:R-:W-:Y:S01]  /*0180*/  HFMA2.MMA R8, -RZ, RZ, 0, 0 ;  /* 0x00000000ff087435 */ /* 0x004fe200000001ff */
[----:B------:R-:W-:Y:S01]  /*0190*/  LEA R29, R5, R4, 0x8 ;  /* 0x00000004051d7211 */ /* 0x000fe200078e40ff */
[----:B------:R-:W-:Y:S01]  /*01a0*/  IMAD.MOV.U32 R26, RZ, RZ, RZ ;  /* 0x000000ffff1a7224 */ /* 0x000fe200078e00ff */
[----:B------:R-:W-:Y:S01]  /*01b0*/  ISETP.GE.AND P0, PT, R22, 0x3c1, PT ;  /* 0x000003c11600780c */ /* 0x000fe20003f06270 */
[----:B-----5:R-:W-:Y:S01]  /*01c0*/  IMAD.WIDE R10, R6, 0x4, R10 ;  /* 0x00000004060a7825 */ /* 0x020fe200078e020a */
[----:B------:R-:W-:-:S03]  /*01d0*/  IADD3 R19, R29, 0x8000, RZ ;  /* 0x000080001d137810 */ /* 0x000fc60007ffe0ff */
[----:B------:R-:W-:Y:S01]  /*01e0*/  IMAD.WIDE R16, R29, 0x4, R14 ;  /* 0x000000041d107825 */ /* 0x000fe200078e020e */
[----:B------:R-:W2:Y:S03]  /*01f0*/  LDG.E.EL R4, desc[UR4][R10.64] ;  /* 0x000000040a047981 */ /* 0x000ea6000c2e1900 */
[----:B-1----:R-:W-:Y:S01]  /*0200*/  IMAD.WIDE R2, R6, 0x4, R2 ;  /* 0x0000000406027825 */ /* 0x002fe200078e0202 */
[----:B------:R0:W4:Y:S03]  /*0210*/  @!P1 LDG.E.EL R8, desc[UR4][R16.64] ;  /* 0x0000000410089981 */ /* 0x000126000c2e1900 */
[----:B------:R-:W-:Y:S01]  /*0220*/  IMAD.WIDE R18, R19, 0x4, R14 ;  /* 0x0000000413127825 */ /* 0x000fe200078e020e */
[----:B------:R1:W2:Y:S04]  /*0230*/  LDG.E.EL R13, desc[UR4][R2.64] ;  /* 0x00000004020d7981 */ /* 0x0002a8000c2e1900 */
[----:B------:R5:W2:Y:S01]  /*0240*/  @!P0 LDG.E.EL R26, desc[UR4][R18.64] ;  /* 0x00000004121a8981 */ /* 0x000aa2000c2e1900 */
[----:B0-----:R-:W-:Y:S01]  /*0250*/  IMAD.MOV.U32 R16, RZ, RZ, 0x3e800000 ;  /* 0x3e800000ff107424 */ /* 0x001fe200078e00ff */
[----:B------:R-:W-:-:S02]  /*0260*/  IADD3 R9, R5, 0x100, RZ ;  /* 0x0000010005097810 */ /* 0x000fc40007ffe0ff */
[----:B------:R-:W-:Y:S02]  /*0270*/  IADD3 R12, R5, 0x180, RZ ;  /* 0x00000180050c7810 */ /* 0x000fe40007ffe0ff */
[----:B------:R-:W-:Y:S02]  /*0280*/  ISETP.GE.AND P1, PT, R9, 0x3c1, PT ;  /* 0x000003c10900780c */ /* 0x000fe40003f26270 */
[----:B------:R-:W-:Y:S02]  /*0290*/  IADD3 R10, R5, 0x200, RZ ;  /* 0x00000200050a7810 */ /* 0x000fe40007ffe0ff */
[----:B------:R-:W-:Y:S01]  /*02a0*/  IADD3 R17, R29, 0x10000, RZ ;  /* 0x000100001d117810 */ /* 0x000fe20007ffe0ff */
[----:B-1----:R-:W-:Y:S01]  /*02b0*/  HFMA2.MMA R2, -RZ, RZ, 0, 0 ;  /* 0x00000000ff027435 */ /* 0x002fe200000001ff */
[----:B-----5:R-:W-:Y:S01]  /*02c0*/  VIADD R19, R29, 0x18000 ;  /* 0x000180001d137836 */ /* 0x020fe20000000000 */
[----:B------:R-:W-:-:S03]  /*02d0*/  IADD3 R21, R29, 0x20000, RZ ;  /* 0x000200001d157810 */ /* 0x000fc60007ffe0ff */
[----:B------:R-:W-:-:S04]  /*02e0*/  IMAD.WIDE R18, R19, 0x4, R14 ;  /* 0x0000000413127825 */ /* 0x000fc800078e020e */
[----:B------:R-:W-:Y:S02]  /*02f0*/  IMAD.MOV.U32 R11, RZ, RZ, RZ ;  /* 0x000000ffff0b7224 */ /* 0x000fe400078e00ff */
[----:B---3--:R-:W-:-:S04]  /*0300*/  FADD R0, R0, 0.0010000000474974513054 ;  /* 0x3a83126f00007421 */ /* 0x008fc80000000000 */
[----:B------:R-:W0:Y:S02]  /*0310*/  MUFU.SQRT R7, R0 ;  /* 0x0000000000077308 */ /* 0x000e240000002000 */
[C---:B0-----:R-:W-:Y:S02]  /*0320*/  FSETP.GT.AND P2, PT, R7.reuse, 8.50705917302346158658e+37, PT ;  /* 0x7e8000000700780b */ /* 0x041fe40003f44000 */
[----:B------:R-:W-:-:S11]  /*0330*/  FSETP.GEU.AND P3, PT, R7, 1.175494350822287508e-38, PT ;  /* 0x008000000700780b */ /* 0x000fd60003f6e000 */
[----:B------:R-:W-:-:S04]  /*0340*/  @P2 FMUL R7, R7, 0.25 ;  /* 0x3e80000007072820 */ /* 0x000fc80000400000 */
[----:B------:R-:W-:-:S04]  /*0350*/  @!P3 FMUL R7, R7, 16777216 ;  /* 0x4b8000000707b820 */ /* 0x000fc80000400000 */
[----:B------:R-:W0:Y:S01]  /*0360*/  MUFU.RCP R20, R7 ;  /* 0x0000000700147308 */ /* 0x000e220000001000 */
[----:B------:R-:W-:-:S05]  /*0370*/  FSEL R3, R16, 1, P2 ;  /* 0x3f80000010037808 */ /* 0x000fca0001000000 */
[----:B------:R-:W-:Y:S01]  /*0380*/  @!P3 FMUL R3, R3, 16777216 ;  /* 0x4b8000000303b820 */ /* 0x000fe20000400000 */
[----:B------:R-:W-:-:S03]  /*0390*/  ISETP.GE.AND P2, PT, R12, 0x3c1, PT ;  /* 0x000003c10c00780c */ /* 0x000fc60003f46270 */
[----:B0-----:R-:W-:Y:S01]  /*03a0*/  FMUL R20, R20, R3 ;  /* 0x0000000314147220 */ /* 0x001fe20000400000 */
[----:B----4-:R-:W-:Y:S01]  /*03b0*/  FADD R3, -R23, R8 ;  /* 0x0000000817037221 */ /* 0x010fe20000000100 */
[----:B------:R-:W-:-:S03]  /*03c0*/  ISETP.GE.AND P3, PT, R10, 0x3c1, PT ;  /* 0x000003c10a00780c */ /* 0x000fc60003f66270 */
[----:B------:R-:W-:Y:S01]  /*03d0*/  FMUL R3, R20, R3 ;  /* 0x0000000314037220 */ /* 0x000fe20000400000 */
[----:B------:R-:W-:Y:S01]  /*03e0*/  MOV R0, RZ ;  /* 0x000000ff00007202 */ /* 0x000fe20000000f00 */
[----:B------:R-:W-:-:S04]  /*03f0*/  IMAD.WIDE R16, R17, 0x4, R14 ;  /* 0x0000000411107825 */ /* 0x000fc800078e020e */
[----:B--2---:R-:W-:Y:S01]  /*0400*/  FADD R7, -R23, R26 ;  /* 0x0000001a17077221 */ /* 0x004fe20000000100 */
[----:B------:R-:W-:Y:S01]  /*0410*/  FFMA R25, R13, R3, R4 ;  /* 0x000000030d197223 */ /* 0x000fe20000000004 */
[----:B------:R-:W-:Y:S01]  /*0420*/  IADD3 R3, R5, 0x280, RZ ;  /* 0x0000028005037810 */ /* 0x000fe20007ffe0ff */
[----:B------:R0:W2:Y:S03]  /*0430*/  @!P2 LDG.E.EL R2, desc[UR4][R18.64] ;  /* 0x000000041202a981 */ /* 0x0000a6000c2e1900 */
[----:B------:R-:W-:Y:S01]  /*0440*/  ISETP.GE.AND P4, PT, R3, 0x3c1, PT ;  /* 0x000003c10300780c */ /* 0x000fe20003f86270 */
[----:B------:R1:W3:Y:S01]  /*0450*/  @!P1 LDG.E.EL R0, desc[UR4][R16.64] ;  /* 0x0000000410009981 */ /* 0x0002e2000c2e1900 */
[----:B------:R-:W-:Y:S01]  /*0460*/  FMUL R7, R20, R7 ;  /* 0x0000000714077220 */ /* 0x000fe20000400000 */
[----:B------:R-:W-:Y:S01]  /*0470*/  FSETP.GEU.AND P5, PT, R25, RZ, PT ;  /* 0x000000ff1900720b */ /* 0x000fe20003fae000 */
[----:B0-----:R-:W-:-:S02]  /*0480*/  VIADD R19, R29, 0x28000 ;  /* 0x000280001d137836 */ /* 0x001fc40000000000 */
[----:B-1----:R-:W-:-:S04]  /*0490*/  IMAD.WIDE R16, R21, 0x4, R14 ;  /* 0x0000000415107825 */ /* 0x002fc800078e020e */
[----:B------:R-:W-:Y:S01]  /*04a0*/  FFMA R26, R13, R7, R4 ;  /* 0x000000070d1a7223 */ /* 0x000fe20000000004 */
[----:B------:R-:W-:Y:S01]  /*04b0*/  MOV R8, RZ ;  /* 0x000000ff00087202 */ /* 0x000fe20000000f00 */
[----:B------:R0:W4:Y:S01]  /*04c0*/  @!P3 LDG.E.EL R11, desc[UR4][R16.64] ;  /* 0x00000004100bb981 */ /* 0x000122000c2e1900 */
[----:B------:R-:W-:Y:S02]  /*04d0*/  SEL R25, R25, RZ, P5 ;  /* 0x000000ff19197207 */ /* 0x000fe40002800000 */
[C---:B------:R-:W-:Y:S02]  /*04e0*/  FSETP.GEU.AND P5, PT, R26.reuse, RZ, PT ;  /* 0x000000ff1a00720b */ /* 0x040fe40003fae000 */
[----:B------:R-:W-:Y:S01]  /*04f0*/  IADD3 R7, R5, 0x300, RZ ;  /* 0x0000030005077810 */ /* 0x000fe20007ffe0ff */
[----:B0-----:R-:W-:Y:S01]  /*0500*/  IMAD.WIDE R16, R19, 0x4, R14 ;  /* 0x0000000413107825 */ /* 0x001fe200078e020e */
[----:B------:R-:W-:-:S04]  /*0510*/  SEL R21, R26, RZ, P5 ;  /* 0x000000ff1a157207 */ /* 0x000fc80002800000 */
[----:B------:R0:W5:Y:S01]  /*0520*/  @!P4 LDG.E.EL R8, desc[UR4][R16.64] ;  /* 0x000000041008c981 */ /* 0x000162000c2e1900 */
[----:B------:R-:W-:Y:S01]  /*0530*/  ISETP.GE.AND P5, PT, R7, 0x3c1, PT ;  /* 0x000003c10700780c */ /* 0x000fe20003fa6270 */
[----:B------:R-:W-:Y:S01]  /*0540*/  HFMA2.MMA R26, -RZ, RZ, 0, 0 ;  /* 0x00000000ff1a7435 */ /* 0x000fe200000001ff */
[----:B------:R-:W-:Y:S02]  /*0550*/  IADD3 R19, R29, 0x30000, RZ ;  /* 0x000300001d137810 */ /* 0x000fe40007ffe0ff */
[----:B0-----:R-:W-:-:S04]  /*0560*/  IADD3 R16, R5, 0x380, RZ ;  /* 0x0000038005107810 */ /* 0x001fc80007ffe0ff */
[----:B------:R-:W-:Y:S01]  /*0570*/  ISETP.GE.AND P6, PT, R16, 0x3c1, PT ;  /* 0x000003c11000780c */ /* 0x000fe20003fc6270 */
[----:B------:R-:W-:Y:S01]  /*0580*/  VIADD R29, R29, 0x38000 ;  /* 0x000380001d1d7836 */ /* 0x000fe20000000000 */
[----:B------:R-:W-:Y:S01]  /*0590*/  MOV R17, RZ ;  /* 0x000000ff00117202 */ /* 0x000fe20000000f00 */
[----:B------:R-:W-:-:S04]  /*05a0*/  IMAD.WIDE R18, R19, 0x4, R14 ;  /* 0x0000000413127825 */ /* 0x000fc800078e020e */
[----:B------:R-:W-:Y:S01]  /*05b0*/  IMAD.WIDE R28, R29, 0x4, R14 ;  /* 0x000000041d1c7825 */ /* 0x000fe200078e020e */
[----:B------:R0:W5:Y:S01]  /*05c0*/  @!P5 LDG.E.EL R26, desc[UR4][R18.64] ;  /* 0x00000004121ad981 */ /* 0x000162000c2e1900 */
[----:B------:R-:W0:Y:S04]  /*05d0*/  LDC.64 R14, c[0x0][0x238] ;  /* 0x00008e00ff0e7b82 */ /* 0x000e280000000a00 */
[----:B------:R1:W5:Y:S01]  /*05e0*/  @!P6 LDG.E.EL R17, desc[UR4][R28.64] ;  /* 0x000000041c11e981 */ /* 0x000362000c2e1900 */
[----:B------:R-:W-:Y:S02]  /*05f0*/  LEA R6, R27, R6, 0xa ;  /* 0x000000061b067211 */ /* 0x000fe400078e50ff */
[----:B------:R-:W-:Y:S02]  /*0600*/  P2R R24, PR, RZ, 0x1 ;  /* 0x00000001ff187803 */ /* 0x000fe40000000000 */
[----:B------:R-:W-:Y:S01]  /*0610*/  ISETP.GE.AND P0, PT, R5, 0x3c1, PT ;  /* 0x000003c10500780c */ /* 0x000fe20003f06270 */
[----:B------:R-:W-:-:S04]  /*0620*/  IMAD R6, R6, 0x3c1, RZ ;  /* 0x000003c106067824 */ /* 0x000fc800078e02ff */
[----:B------:R-:W-:-:S04]  /*0630*/  IMAD.IADD R5, R5, 0x1, R6 ;  /* 0x0000000105057824 */ /* 0x000fc800078e0206 */
[----:B0-----:R-:W-:-:S05]  /*0640*/  IMAD.WIDE R18, R5, 0x4, R14 ;  /* 0x0000000405127825 */ /* 0x001fca00078e020e */
[----:B------:R-:W-:Y:S01]  /*0650*/  @!P0 STG.E desc[UR4][R18.64], R25 ;  /* 0x0000001912008986 */ /* 0x000fe2000c101904 */
[----:B------:R-:W-:Y:S02]  /*0660*/  ISETP.NE.AND P0, PT, R24, RZ, PT ;  /* 0x000000ff1800720c */ /* 0x000fe40003f05270 */
[----:B------:R-:W-:Y:S01]  /*0670*/  IADD3 R24, R22, R6, RZ ;  /* 0x0000000616187210 */ /* 0x000fe20007ffe0ff */
[----:B------:R-:W-:Y:S01]  /*0680*/  IMAD.IADD R5, R10, 0x1, R6 ;  /* 0x000000010a057824 */ /* 0x000fe200078e0206 */
[----:B------:R-:W-:Y:S02]  /*0690*/  IADD3 R22, R9, R6, RZ ;  /* 0x0000000609167210 */ /* 0x000fe40007ffe0ff */
[----:B------:R-:W-:Y:S02]  /*06a0*/  IADD3 R9, R12, R6, RZ ;  /* 0x000000060c097210 */ /* 0x000fe40007ffe0ff */
[----:B------:R-:W-:Y:S02]  /*06b0*/  IADD3 R3, R3, R6, RZ ;  /* 0x0000000603037210 */ /* 0x000fe40007ffe0ff */
[----:B------:R-:W-:-:S02]  /*06c0*/  IADD3 R27, R7, R6, RZ ;  /* 0x00000006071b7210 */ /* 0x000fc40007ffe0ff */
[----:B-1----:R-:W-:Y:S01]  /*06d0*/  IADD3 R29, R16, R6, RZ ;  /* 0x00000006101d7210 */ /* 0x002fe20007ffe0ff */
[----:B------:R-:W-:-:S05]  /*06e0*/  IMAD.WIDE R6, R24, 0x4, R14 ;  /* 0x0000000418067825 */ /* 0x000fca00078e020e */
[----:B------:R0:W-:Y:S02]  /*06f0*/  @!P0 STG.E desc[UR4][R6.64], R21 ;  /* 0x0000001506008986 */ /* 0x0001e4000c101904 */
[----:B0-----:R-:W-:-:S04]  /*0700*/  IMAD.WIDE R6, R9, 0x4, R14 ;  /* 0x0000000409067825 */ /* 0x001fc800078e020e */
[----:B---3--:R-:W-:-:S04]  /*0710*/  FADD R0, -R23, R0 ;  /* 0x0000000017007221 */ /* 0x008fc80000000100 */
[----:B------:R-:W-:Y:S01]  /*0720*/  FMUL R0, R20, R0 ;  /* 0x0000000014007220 */ /* 0x000fe20000400000 */
[C---:B--2---:R-:W-:Y:S01]  /*0730*/  FADD R2, -R23.reuse, R2 ;  /* 0x0000000217027221 */ /* 0x044fe20000000100 */
[----:B----4-:R-:W-:-:S04]  /*0740*/  FADD R11, -R23, R11 ;  /* 0x0000000b170b7221 */ /* 0x010fc80000000100 */
[C---:B------:R-:W-:Y:S01]  /*0750*/  FMUL R11, R20.reuse, R11 ;  /* 0x0000000b140b7220 */ /* 0x040fe20000400000 */
[----:B-----5:R-:W-:Y:S01]  /*0760*/  FADD R19, -R23, R8 ;  /* 0x0000000817137221 */ /* 0x020fe20000000100 */
[----:B------:R-:W-:Y:S01]  /*0770*/  FFMA R8, R13, R0, R4 ;  /* 0x000000000d087223 */ /* 0x000fe20000000004 */
[----:B------:R-:W-:-:S04]  /*0780*/  FMUL R0, R20, R2 ;  /* 0x0000000214007220 */ /* 0x000fc80000400000 */
[----:B------:R-:W-:Y:S01]  /*0790*/  FSETP.GEU.AND P0, PT, R8, RZ, PT ;  /* 0x000000ff0800720b */ /* 0x000fe20003f0e000 */
[C-C-:B------:R-:W-:Y:S01]  /*07a0*/  FFMA R0, R13.reuse, R0, R4.reuse ;  /* 0x000000000d007223 */ /* 0x140fe20000000004 */
[----:B------:R-:W-:Y:S01]  /*07b0*/  FMUL R19, R20, R19 ;  /* 0x0000001314137220 */ /* 0x000fe20000400000 */
[C-C-:B------:R-:W-:Y:S01]  /*07c0*/  FFMA R16, R13.reuse, R11, R4.reuse ;  /* 0x0000000b0d107223 */ /* 0x140fe20000000004 */
[----:B------:R-:W-:Y:S02]  /*07d0*/  SEL R18, R8, RZ, P0 ;  /* 0x000000ff08127207 */ /* 0x000fe40000000000 */
[----:B------:R-:W-:Y:S01]  /*07e0*/  FFMA R2, R13, R19, R4 ;  /* 0x000000130d027223 */ /* 0x000fe20000000004 */
[----:B------:R-:W-:Y:S01]  /*07f0*/  FSETP.GEU.AND P0, PT, R0, RZ, PT ;  /* 0x000000ff0000720b */ /* 0x000fe20003f0e000 */
[C---:B------:R-:W-:Y:S01]  /*0800*/  FADD R25, -R23.reuse, R26 ;  /* 0x0000001a17197221 */ /* 0x040fe20000000100 */
[----:B------:R-:W-:Y:S01]  /*0810*/  FADD R17, -R23, R17 ;  /* 0x0000001117117221 */ /* 0x000fe20000000100 */
[----:B------:R-:W-:-:S04]  /*0820*/  IMAD.WIDE R22, R22, 0x4, R14 ;  /* 0x0000000416167825 */ /* 0x000fc800078e020e */
[----:B------:R-:W-:Y:S01]  /*0830*/  FMUL R25, R20, R25 ;  /* 0x0000001914197220 */ /* 0x000fe20000400000 */
[----:B------:R0:W-:Y:S03]  /*0840*/  @!P1 STG.E desc[UR4][R22.64], R18 ;  /* 0x0000001216009986 */ /* 0x0001e6000c101904 */
[----:B------:R-:W-:Y:S01]  /*0850*/  FFMA R8, R13, R25, R4 ;  /* 0x000000190d087223 */ /* 0x000fe20000000004 */
[----:B------:R-:W-:Y:S01]  /*0860*/  FSETP.GEU.AND P1, PT, R16, RZ, PT ;  /* 0x000000ff1000720b */ /* 0x000fe20003f2e000 */
[----:B------:R-:W-:Y:S01]  /*0870*/  FMUL R17, R20, R17 ;  /* 0x0000001114117220 */ /* 0x000fe20000400000 */
[----:B------:R-:W-:Y:S01]  /*0880*/  IMAD.WIDE R10, R3, 0x4, R14 ;  /* 0x00000004030a7825 */ /* 0x000fe200078e020e */
[----:B------:R-:W-:Y:S02]  /*0890*/  SEL R3, R0, RZ, P0 ;  /* 0x000000ff00037207 */ /* 0x000fe40000000000 */
[----:B------:R-:W-:-:S02]  /*08a0*/  FSETP.GEU.AND P0, PT, R2, RZ, PT ;  /* 0x000000ff0200720b */ /* 0x000fc40003f0e000 */
[----:B------:R-:W-:Y:S01]  /*08b0*/  SEL R9, R16, RZ, P1 ;  /* 0x000000ff10097207 */ /* 0x000fe20000800000 */
[----:B------:R-:W-:Y:S01]  /*08c0*/  FFMA R17, R13, R17, R4 ;  /* 0x000000110d117223 */ /* 0x000fe20000000004 */
[----:B------:R-:W-:Y:S01]  /*08d0*/  FSETP.GEU.AND P1, PT, R8, RZ, PT ;  /* 0x000000ff0800720b */ /* 0x000fe20003f2e000 */
[--C-:B------:R-:W-:Y:S01]  /*08e0*/  IMAD.WIDE R4, R5, 0x4, R14.reuse ;  /* 0x0000000405047825 */ /* 0x100fe200078e020e */
[----:B------:R-:W-:Y:S02]  /*08f0*/  SEL R19, R2, RZ, P0 ;  /* 0x000000ff02137207 */ /* 0x000fe40000000000 */
[----:B------:R-:W-:Y:S01]  /*0900*/  SEL R21, R8, RZ, P1 ;  /* 0x000000ff08157207 */ /* 0x000fe20000800000 */
[----:B------:R-:W-:Y:S01]  /*0910*/  IMAD.WIDE R12, R27, 0x4, R14 ;  /* 0x000000041b0c7825 */ /* 0x000fe200078e020e */
[----:B------:R0:W-:Y:S01]  /*0920*/  @!P2 STG.E desc[UR4][R6.64], R3 ;  /* 0x000000030600a986 */ /* 0x0001e2000c101904 */
[----:B------:R-:W-:-:S03]  /*0930*/  FSETP.GEU.AND P0, PT, R17, RZ, PT ;  /* 0x000000ff1100720b */ /* 0x000fc60003f0e000 */
[----:B------:R0:W-:Y:S04]  /*0940*/  @!P3 STG.E desc[UR4][R4.64], R9 ;  /* 0x000000090400b986 */ /* 0x0001e8000c101904 */
[----:B------:R0:W-:Y:S01]  /*0950*/  @!P4 STG.E desc[UR4][R10.64], R19 ;  /* 0x000000130a00c986 */ /* 0x0001e2000c101904 */
[----:B------:R-:W-:-:S03]  /*0960*/  IMAD.WIDE R14, R29, 0x4, R14 ;  /* 0x000000041d0e7825 */ /* 0x000fc600078e020e */
[----:B------:R0:W-:Y:S01]  /*0970*/  @!P5 STG.E desc[UR4][R12.64], R21 ;  /* 0x000000150c00d986 */ /* 0x0001e2000c101904 */
[----:B------:R-:W-:Y:S01]  /*0980*/  SEL R17, R17, RZ, P0 ;  /* 0x000000ff11117207 */ /* 0x000fe20000000000 */
[----:B0-----:R-:W-:Y:S06]  /*0990*/  @P6 EXIT ;  /* 0x000000000000694d */ /* 0x001fec0003800000 */
[----:B------:R-:W-:Y:S01]  /*09a0*/  STG.E desc[UR4][R14.64], R17 ;  /* 0x000000110e007986 */ /* 0x000fe2000c101904 */
[----:B------:R-:W-:Y:S05]  /*09b0*/  EXIT ;  /* 0x000000000000794d */ /* 0x000fea0003800000 */
.L_x_0:
[----:B------:R-:W-:-:S00]  /*09c0*/  BRA `(.L_x_0) ;  /* 0xfffffffc00fc7947 */ /* 0x000fc0000383ffff */
[----:B------:R-:W-:-:S00]  /*09d0*/  NOP ;  /* 0x0000000000007918 */ /* 0x000fc00000000000 */
        /* <DEDUP_REMOVED lines=10> */
.L_x_1:


//--------------------- .nv.global.init           --------------------------
	.section	.nv.global.init,"aw",@progbits
.nv.global.init:
	.type		_$_str,@object
	.size		_$_str,(_$_str_$_2 - _$_str)
_$_str:
        /*0000*/ 	.byte	0x5f, 0x5f, 0x43, 0x55, 0x44, 0x41, 0x5f, 0x46, 0x54, 0x5a, 0x00
	.type		_$_str_$_2,@object
	.size		_$_str_$_2,(.L_1 - _$_str_$_2)
_$_str_$_2:
        /*000b*/ 	.byte	0x5f, 0x5f, 0x43, 0x55, 0x44, 0x41, 0x5f, 0x50, 0x52, 0x45, 0x43, 0x5f, 0x53, 0x51, 0x52, 0x54
        /*001b*/ 	.byte	0x00
.L_1:


//--------------------- .nv.constant0.triton_poi_fused__native_batch_norm_legit_no_training_relu_8 --------------------------
	.section	.nv.constant0.triton_poi_fused__native_batch_norm_legit_no_training_relu_8,"a",@progbits
	.sectionflags	@""
	.align	4
.nv.constant0.triton_poi_fused__native_batch_norm_legit_no_training_relu_8:
	.zero		584
